//
// Generated by NVIDIA NVVM Compiler
//
// Compiler Build ID: CL-36424714
// Cuda compilation tools, release 13.0, V13.0.88
// Based on NVVM 20.0.0
//

.version 9.0
.target sm_100
.address_size 64

	// .globl	_Z7paraSumPiS_
// _ZZ7paraSumPiS_E11shared_data has been demoted

.visible .entry _Z7paraSumPiS_(
	.param .u64 .ptr .align 1 _Z7paraSumPiS__param_0,
	.param .u64 .ptr .align 1 _Z7paraSumPiS__param_1
)
{
	.reg .pred 	%p<7>;
	.reg .b32 	%r<19>;
	.reg .b64 	%rd<7>;
	// demoted variable
	.shared .align 4 .b8 _ZZ7paraSumPiS_E11shared_data[64];
	ld.param.u64 	%rd1, [_Z7paraSumPiS__param_0];
	ld.param.u64 	%rd2, [_Z7paraSumPiS__param_1];
	mov.u32 	%r1, %tid.x;
	setp.gt.u32 	%p1, %r1, 15;
	@%p1 bra 	$L__BB0_11;
	cvta.to.global.u64 	%rd3, %rd1;
	mul.wide.u32 	%rd4, %r1, 4;
	add.s64 	%rd5, %rd3, %rd4;
	ld.global.u32 	%r3, [%rd5];
	shl.b32 	%r4, %r1, 2;
	mov.u32 	%r5, _ZZ7paraSumPiS_E11shared_data;
	add.s32 	%r2, %r5, %r4;
	st.shared.u32 	[%r2], %r3;
	bar.sync 	0;
	setp.gt.u32 	%p2, %r1, 7;
	@%p2 bra 	$L__BB0_3;
	ld.shared.u32 	%r6, [%r2+32];
	ld.shared.u32 	%r7, [%r2];
	add.s32 	%r8, %r7, %r6;
	st.shared.u32 	[%r2], %r8;
$L__BB0_3:
	bar.sync 	0;
	setp.gt.u32 	%p3, %r1, 11;
	@%p3 bra 	$L__BB0_5;
	ld.shared.u32 	%r9, [%r2+16];
	ld.shared.u32 	%r10, [%r2];
	add.s32 	%r11, %r10, %r9;
	st.shared.u32 	[%r2], %r11;
$L__BB0_5:
	bar.sync 	0;
	setp.gt.u32 	%p4, %r1, 13;
	@%p4 bra 	$L__BB0_7;
	ld.shared.u32 	%r12, [%r2+8];
	ld.shared.u32 	%r13, [%r2];
	add.s32 	%r14, %r13, %r12;
	st.shared.u32 	[%r2], %r14;
$L__BB0_7:
	bar.sync 	0;
	setp.eq.s32 	%p5, %r1, 15;
	@%p5 bra 	$L__BB0_9;
	ld.shared.u32 	%r15, [%r2+4];
	ld.shared.u32 	%r16, [%r2];
	add.s32 	%r17, %r16, %r15;
	st.shared.u32 	[%r2], %r17;
$L__BB0_9:
	bar.sync 	0;
	setp.ne.s32 	%p6, %r1, 0;
	@%p6 bra 	$L__BB0_11;
	ld.shared.u32 	%r18, [_ZZ7paraSumPiS_E11shared_data];
	cvta.to.global.u64 	%rd6, %rd2;
	st.global.u32 	[%rd6], %r18;
$L__BB0_11:
	ret;

}


// ===== COMPILED SASS (sm_100) =====

	.target	sm_100

	.elftype	@"ET_EXEC"


//--------------------- .note.nv.tkinfo           --------------------------
	.section	.note.nv.tkinfo,"",@"SHT_NOTE"
	.sectionflags	@"SHF_NOTE_NV_TKINFO"
	.tkinfo
        /*0018*/ 	.word	0x00000002
        /*0030*/ 	.string	""
        /*0030*/ 	.string	"ptxas"
        /*0030*/ 	.string	"Cuda compilation tools, release 13.0, V13.0.88"
        /*0030*/ 	.string	"Build cuda_13.0.r13.0/compiler.36424714_0"
        /*0030*/ 	.string	"-arch sm_100 -m 64 "



//--------------------- .note.nv.cuinfo           --------------------------
	.section	.note.nv.cuinfo,"",@"SHT_NOTE"
	.sectionflags	@"SHF_NOTE_NV_CUINFO"
        /*0018*/ 	.short	0x0002
        /*001a*/ 	.short	0x0064
        /*001c*/ 	.short	0x0082
	.zero		2


//--------------------- .nv.info                  --------------------------
	.section	.nv.info,"",@"SHT_CUDA_INFO"
	.align	4


	//----- nvinfo : EIATTR_REGCOUNT
	.align		4
        /*0000*/ 	.byte	0x04, 0x2f
        /*0002*/ 	.short	(.L_1 - .L_0)
	.align		4
.L_0:
        /*0004*/ 	.word	index@(_Z7paraSumPiS_)
        /*0008*/ 	.word	0x0000000c


	//----- nvinfo : EIATTR_FRAME_SIZE
	.align		4
.L_1:
        /*000c*/ 	.byte	0x04, 0x11
        /*000e*/ 	.short	(.L_3 - .L_2)
	.align		4
.L_2:
        /*0010*/ 	.word	index@(_Z7paraSumPiS_)
        /*0014*/ 	.word	0x00000000


	//----- nvinfo : EIATTR_MIN_STACK_SIZE
	.align		4
.L_3:
        /*0018*/ 	.byte	0x04, 0x12
        /*001a*/ 	.short	(.L_5 - .L_4)
	.align		4
.L_4:
        /*001c*/ 	.word	index@(_Z7paraSumPiS_)
        /*0020*/ 	.word	0x00000000
.L_5:


//--------------------- .nv.compat                --------------------------
	.section	.nv.compat,"",@"SHT_CUDA_COMPAT_INFO"
	.align	4
        /*0000*/ 	.byte	0x02, 0x09, 0x00, 0x00, 0x02, 0x02, 0x01, 0x00, 0x02, 0x05, 0x05, 0x00, 0x03, 0x07, 0x01, 0x01
        /*0010*/ 	.byte	0x02, 0x03, 0x00, 0x00, 0x02, 0x06, 0x01, 0x00, 0x04, 0x0b, 0x08, 0x00, 0x09, 0x00, 0x00, 0x00
        /*0020*/ 	.byte	0x00, 0x00, 0x00, 0x00


//--------------------- .nv.info._Z7paraSumPiS_   --------------------------
	.section	.nv.info._Z7paraSumPiS_,"",@"SHT_CUDA_INFO"
	.sectionflags	@""
	.align	4


	//----- nvinfo : EIATTR_CUDA_API_VERSION
	.align		4
        /*0000*/ 	.byte	0x04, 0x37
        /*0002*/ 	.short	(.L_7 - .L_6)
.L_6:
        /*0004*/ 	.word	0x00000082


	//----- nvinfo : EIATTR_KPARAM_INFO
	.align		4
.L_7:
        /*0008*/ 	.byte	0x04, 0x17
        /*000a*/ 	.short	(.L_9 - .L_8)
.L_8:
        /*000c*/ 	.word	0x00000000
        /*0010*/ 	.short	0x0001
        /*0012*/ 	.short	0x0008
        /*0014*/ 	.byte	0x00, 0xf5, 0x21, 0x00


	//----- nvinfo : EIATTR_KPARAM_INFO
	.align		4
.L_9:
        /*0018*/ 	.byte	0x04, 0x17
        /*001a*/ 	.short	(.L_11 - .L_10)
.L_10:
        /*001c*/ 	.word	0x00000000
        /*0020*/ 	.short	0x0000
        /*0022*/ 	.short	0x0000
        /*0024*/ 	.byte	0x00, 0xf5, 0x21, 0x00


	//----- nvinfo : EIATTR_SPARSE_MMA_MASK
	.align		4
.L_11:
        /*0028*/ 	.byte	0x03, 0x50
        /*002a*/ 	.short	0x0000


	//----- nvinfo : EIATTR_MAXREG_COUNT
	.align		4
        /*002c*/ 	.byte	0x03, 0x1b
        /*002e*/ 	.short	0x00ff


	//----- nvinfo : EIATTR_NUM_BARRIERS
	.align		4
        /*0030*/ 	.byte	0x02, 0x4c
        /*0032*/ 	.byte	0x01
	.zero		1


	//----- nvinfo : EIATTR_MERCURY_ISA_VERSION
	.align		4
        /*0034*/ 	.byte	0x03, 0x5f
        /*0036*/ 	.short	0x0101


	//----- nvinfo : EIATTR_VRC_CTA_INIT_COUNT
	.align		4
        /*0038*/ 	.byte	0x02, 0x4a
	.zero		1
	.zero		1


	//----- nvinfo : EIATTR_EXIT_INSTR_OFFSETS
	.align		4
        /*003c*/ 	.byte	0x04, 0x1c
        /*003e*/ 	.short	(.L_13 - .L_12)


	//   ....[0]....
.L_12:
        /*0040*/ 	.word	0x00000030


	//   ....[1]....
        /*0044*/ 	.word	0x00000270


	//   ....[2]....
        /*0048*/ 	.word	0x000002b0


	//----- nvinfo : EIATTR_CBANK_PARAM_SIZE
	.align		4
.L_13:
        /*004c*/ 	.byte	0x03, 0x19
        /*004e*/ 	.short	0x0010


	//----- nvinfo : EIATTR_PARAM_CBANK
	.align		4
        /*0050*/ 	.byte	0x04, 0x0a
        /*0052*/ 	.short	(.L_15 - .L_14)
	.align		4
.L_14:
        /*0054*/ 	.word	index@(.nv.constant0._Z7paraSumPiS_)
        /*0058*/ 	.short	0x0380
        /*005a*/ 	.short	0x0010


	//----- nvinfo : EIATTR_SW_WAR
	.align		4
.L_15:
        /*005c*/ 	.byte	0x04, 0x36
        /*005e*/ 	.short	(.L_17 - .L_16)
.L_16:
        /*0060*/ 	.word	0x00000008
.L_17:


//--------------------- .nv.callgraph             --------------------------
	.section	.nv.callgraph,"",@"SHT_CUDA_CALLGRAPH"
	.align	4
	.sectionentsize	8
	.align		4
        /*0000*/ 	.word	0x00000000
	.align		4
        /*0004*/ 	.word	0xffffffff
	.align		4
        /*0008*/ 	.word	0x00000000
	.align		4
        /*000c*/ 	.word	0xfffffffe
	.align		4
        /*0010*/ 	.word	0x00000000
	.align		4
        /*0014*/ 	.word	0xfffffffd
	.align		4
        /*0018*/ 	.word	0x00000000
	.align		4
        /*001c*/ 	.word	0xfffffffc


//--------------------- .text._Z7paraSumPiS_      --------------------------
	.section	.text._Z7paraSumPiS_,"ax",@progbits
	.align	128
        .global         _Z7paraSumPiS_
        .type           _Z7paraSumPiS_,@function
        .size           _Z7paraSumPiS_,(.L_x_1 - _Z7paraSumPiS_)
        .other          _Z7paraSumPiS_,@"STO_CUDA_ENTRY STV_DEFAULT"
_Z7paraSumPiS_:
.text._Z7paraSumPiS_:
[----:B------:R-:W-:Y:S01]  /*0000*/  LDC R1, c[0x0][0x37c] ;  /* 0x0000df00ff017b82 */ /* 0x000fe20000000800 */
[----:B------:R-:W0:Y:S02]  /*0010*/  S2R R9, SR_TID.X ;  /* 0x0000000000097919 */ /* 0x000e240000002100 */
[----:B0-----:R-:W-:-:S13]  /*0020*/  ISETP.GT.U32.AND P0, PT, R9, 0xf, PT ;  /* 0x0000000f0900780c */ /* 0x001fda0003f04070 */
[----:B------:R-:W-:Y:S05]  /*0030*/  @P0 EXIT ;  /* 0x000000000000094d */ /* 0x000fea0003800000 */
[----:B------:R-:W0:Y:S01]  /*0040*/  LDC.64 R2, c[0x0][0x380] ;  /* 0x0000e000ff027b82 */ /* 0x000e220000000a00 */
[----:B------:R-:W1:Y:S01]  /*0050*/  LDCU.64 UR6, c[0x0][0x358] ;  /* 0x00006b00ff0677ac */ /* 0x000e620008000a00 */
[----:B0-----:R-:W-:-:S06]  /*0060*/  IMAD.WIDE.U32 R2, R9, 0x4, R2 ;  /* 0x0000000409027825 */ /* 0x001fcc00078e0002 */
[----:B-1----:R-:W2:Y:S01]  /*0070*/  LDG.E R2, desc[UR6][R2.64] ;  /* 0x0000000602027981 */ /* 0x002ea2000c1e1900 */
[----:B------:R-:W0:Y:S01]  /*0080*/  S2UR UR5, SR_CgaCtaId ;  /* 0x00000000000579c3 */ /* 0x000e220000008800 */
[----:B------:R-:W-:Y:S01]  /*0090*/  UMOV UR4, 0x400 ;  /* 0x0000040000047882 */ /* 0x000fe20000000000 */
[C---:B------:R-:W-:Y:S02]  /*00a0*/  ISETP.GT.U32.AND P0, PT, R9.reuse, 0x7, PT ;  /* 0x000000070900780c */ /* 0x040fe40003f04070 */
[----:B------:R-:W-:Y:S01]  /*00b0*/  ISETP.GT.U32.AND P1, PT, R9, 0xb, PT ;  /* 0x0000000b0900780c */ /* 0x000fe20003f24070 */
[----:B0-----:R-:W-:-:S06]  /*00c0*/  ULEA UR4, UR5, UR4, 0x18 ;  /* 0x0000000405047291 */ /* 0x001fcc000f8ec0ff */
[----:B------:R-:W-:-:S05]  /*00d0*/  LEA R5, R9, UR4, 0x2 ;  /* 0x0000000409057c11 */ /* 0x000fca000f8e10ff */
[----:B--2---:R-:W-:Y:S01]  /*00e0*/  STS [R5], R2 ;  /* 0x0000000205007388 */ /* 0x004fe20000000800 */
[----:B------:R-:W-:Y:S06]  /*00f0*/  BAR.SYNC.DEFER_BLOCKING 0x0 ;  /* 0x0000000000007b1d */ /* 0x000fec0000010000 */
[----:B------:R-:W-:Y:S04]  /*0100*/  @!P0 LDS R0, [R5+0x20] ;  /* 0x0000200005008984 */ /* 0x000fe80000000800 */
[----:B------:R-:W0:Y:S02]  /*0110*/  @!P0 LDS R7, [R5] ;  /* 0x0000000005078984 */ /* 0x000e240000000800 */
[----:B0-----:R-:W-:-:S05]  /*0120*/  @!P0 IMAD.IADD R0, R0, 0x1, R7 ;  /* 0x0000000100008824 */ /* 0x001fca00078e0207 */
[----:B------:R-:W-:Y:S01]  /*0130*/  @!P0 STS [R5], R0 ;  /* 0x0000000005008388 */ /* 0x000fe20000000800 */
[----:B------:R-:W-:Y:S01]  /*0140*/  BAR.SYNC.DEFER_BLOCKING 0x0 ;  /* 0x0000000000007b1d */ /* 0x000fe20000010000 */
[----:B------:R-:W-:-:S05]  /*0150*/  ISETP.GT.U32.AND P0, PT, R9, 0xd, PT ;  /* 0x0000000d0900780c */ /* 0x000fca0003f04070 */
[----:B------:R-:W-:Y:S04]  /*0160*/  @!P1 LDS R3, [R5+0x10] ;  /* 0x0000100005039984 */ /* 0x000fe80000000800 */
[----:B------:R-:W0:Y:S02]  /*0170*/  @!P1 LDS R4, [R5] ;  /* 0x0000000005049984 */ /* 0x000e240000000800 */
[----:B0-----:R-:W-:-:S05]  /*0180*/  @!P1 IMAD.IADD R4, R3, 0x1, R4 ;  /* 0x0000000103049824 */ /* 0x001fca00078e0204 */
[----:B------:R-:W-:Y:S01]  /*0190*/  @!P1 STS [R5], R4 ;  /* 0x0000000405009388 */ /* 0x000fe20000000800 */
[----:B------:R-:W-:Y:S01]  /*01a0*/  BAR.SYNC.DEFER_BLOCKING 0x0 ;  /* 0x0000000000007b1d */ /* 0x000fe20000010000 */
[----:B------:R-:W-:-:S05]  /*01b0*/  ISETP.NE.AND P1, PT, R9, 0xf, PT ;  /* 0x0000000f0900780c */ /* 0x000fca0003f25270 */
[----:B------:R-:W-:Y:S04]  /*01c0*/  @!P0 LDS R2, [R5+0x8] ;  /* 0x0000080005028984 */ /* 0x000fe80000000800 */
[----:B------:R-:W0:Y:S02]  /*01d0*/  @!P0 LDS R3, [R5] ;  /* 0x0000000005038984 */ /* 0x000e240000000800 */
[----:B0-----:R-:W-:-:S05]  /*01e0*/  @!P0 IMAD.IADD R2, R2, 0x1, R3 ;  /* 0x0000000102028824 */ /* 0x001fca00078e0203 */
[----:B------:R-:W-:Y:S01]  /*01f0*/  @!P0 STS [R5], R2 ;  /* 0x0000000205008388 */ /* 0x000fe20000000800 */
[----:B------:R-:W-:Y:S01]  /*0200*/  BAR.SYNC.DEFER_BLOCKING 0x0 ;  /* 0x0000000000007b1d */ /* 0x000fe20000010000 */
[----:B------:R-:W-:-:S05]  /*0210*/  ISETP.NE.AND P0, PT, R9, RZ, PT ;  /* 0x000000ff0900720c */ /* 0x000fca0003f05270 */
[----:B------:R-:W-:Y:S04]  /*0220*/  @P1 LDS R0, [R5+0x4] ;  /* 0x0000040005001984 */ /* 0x000fe80000000800 */
[----:B------:R-:W0:Y:S02]  /*0230*/  @P1 LDS R3, [R5] ;  /* 0x0000000005031984 */ /* 0x000e240000000800 */
[----:B0-----:R-:W-:-:S05]  /*0240*/  @P1 IMAD.IADD R0, R0, 0x1, R3 ;  /* 0x0000000100001824 */ /* 0x001fca00078e0203 */
[----:B------:R0:W-:Y:S01]  /*0250*/  @P1 STS [R5], R0 ;  /* 0x0000000005001388 */ /* 0x0001e20000000800 */
[----:B------:R-:W-:Y:S06]  /*0260*/  BAR.SYNC.DEFER_BLOCKING 0x0 ;  /* 0x0000000000007b1d */ /* 0x000fec0000010000 */
[----:B------:R-:W-:Y:S05]  /*0270*/  @P0 EXIT ;  /* 0x000000000000094d */ /* 0x000fea0003800000 */
[----:B0-----:R-:W0:Y:S01]  /*0280*/  LDS R5, [UR4] ;  /* 0x00000004ff057984 */ /* 0x001e220008000800 */
[----:B------:R-:W0:Y:S03]  /*0290*/  LDC.64 R2, c[0x0][0x388] ;  /* 0x0000e200ff027b82 */ /* 0x000e260000000a00 */
[----:B0-----:R-:W-:Y:S01]  /*02a0*/  STG.E desc[UR6][R2.64], R5 ;  /* 0x0000000502007986 */ /* 0x001fe2000c101906 */
[----:B------:R-:W-:Y:S05]  /*02b0*/  EXIT ;  /* 0x000000000000794d */ /* 0x000fea0003800000 */
.L_x_0:
[----:B------:R-:W-:-:S00]  /*02c0*/  BRA `(.L_x_0) ;  /* 0xfffffffc00fc7947 */ /* 0x000fc0000383ffff */
[----:B------:R-:W-:-:S00]  /*02d0*/  NOP ;  /* 0x0000000000007918 */ /* 0x000fc00000000000 */
        /* <DEDUP_REMOVED lines=10> */
.L_x_1:


//--------------------- .nv.shared._Z7paraSumPiS_ --------------------------
	.section	.nv.shared._Z7paraSumPiS_,"aw",@nobits
	.sectionflags	@""
	.align	4
.nv.shared._Z7paraSumPiS_:
	.zero		1088


//--------------------- .nv.shared.reserved.0     --------------------------
	.section	.nv.shared.reserved.0,"aw",@nobits
	.weak		__nv_reservedSMEM_offset_0_alias
	.size		__nv_reservedSMEM_offset_0_alias, 0, 64
	.other		__nv_reservedSMEM_offset_0_alias,@"STO_CUDA_RESERVED_SHARED STV_DEFAULT"
__nv_reservedSMEM_offset_0_alias:
	.zero		0
	.zero		64


//--------------------- .nv.constant0._Z7paraSumPiS_ --------------------------
	.section	.nv.constant0._Z7paraSumPiS_,"a",@progbits
	.sectionflags	@""
	.align	4
.nv.constant0._Z7paraSumPiS_:
	.zero		912


//--------------------- SYMBOLS --------------------------

	.type		.nv.reservedSmem.offset0,@object
	.size		.nv.reservedSmem.offset0,0x4
	.type		.nv.reservedSmem.cap,@object
	.size		.nv.reservedSmem.cap,0x4
